//
// Generated by NVIDIA NVVM Compiler
//
// Compiler Build ID: CL-36424714
// Cuda compilation tools, release 13.0, V13.0.88
// Based on NVVM 20.0.0
//

.version 9.0
.target sm_100
.address_size 64

	// .globl	_Z18cuda_kernel_advectPhS_6float3mm

.visible .entry _Z18cuda_kernel_advectPhS_6float3mm(
	.param .u64 .ptr .align 1 _Z18cuda_kernel_advectPhS_6float3mm_param_0,
	.param .u64 .ptr .align 1 _Z18cuda_kernel_advectPhS_6float3mm_param_1,
	.param .align 4 .b8 _Z18cuda_kernel_advectPhS_6float3mm_param_2[12],
	.param .u64 _Z18cuda_kernel_advectPhS_6float3mm_param_3,
	.param .u64 _Z18cuda_kernel_advectPhS_6float3mm_param_4
)
{
	.reg .pred 	%p<3>;
	.reg .b16 	%rs<8>;
	.reg .b32 	%r<20>;
	.reg .b32 	%f<25>;
	.reg .b64 	%rd<15>;

	ld.param.u64 	%rd4, [_Z18cuda_kernel_advectPhS_6float3mm_param_0];
	ld.param.f32 	%f1, [_Z18cuda_kernel_advectPhS_6float3mm_param_2];
	ld.param.f32 	%f2, [_Z18cuda_kernel_advectPhS_6float3mm_param_2+4];
	ld.param.f32 	%f3, [_Z18cuda_kernel_advectPhS_6float3mm_param_2+8];
	ld.param.u64 	%rd5, [_Z18cuda_kernel_advectPhS_6float3mm_param_1];
	ld.param.u64 	%rd6, [_Z18cuda_kernel_advectPhS_6float3mm_param_3];
	ld.param.u64 	%rd7, [_Z18cuda_kernel_advectPhS_6float3mm_param_4];
	setp.leu.f32 	%p1, %f3, 0f00000000;
	@%p1 bra 	$L__BB0_3;
	cvta.to.global.u64 	%rd1, %rd5;
	mov.u32 	%r5, %tid.x;
	mov.u32 	%r6, %ntid.x;
	mov.u32 	%r7, %ctaid.x;
	mad.lo.s32 	%r8, %r7, %r6, %r5;
	mov.u32 	%r9, %tid.y;
	mov.u32 	%r10, %ntid.y;
	mov.u32 	%r11, %ctaid.y;
	mad.lo.s32 	%r12, %r11, %r10, %r9;
	cvt.u64.u32 	%rd8, %r12;
	mul.lo.s64 	%rd2, %rd6, %rd8;
	shl.b32 	%r1, %r8, 2;
	cvt.rn.f32.s32 	%f4, %r8;
	cvt.rn.f32.u32 	%f5, %r12;
	cvt.rn.f32.u64 	%f6, %rd7;
	cvt.rn.f32.u64 	%f7, %rd6;
	cvta.to.global.u64 	%rd3, %rd4;
	mov.b32 	%r19, 0;
	mov.f32 	%f24, 0f00000000;
	cvt.u32.u64 	%r13, %rd2;
	cvt.u32.u64 	%r14, %rd7;
$L__BB0_2:
	cvt.u64.u32 	%rd9, %r19;
	cvt.u32.u64 	%r15, %rd9;
	mad.lo.s32 	%r16, %r14, %r15, %r13;
	add.s32 	%r17, %r1, %r16;
	cvt.s64.s32 	%rd10, %r17;
	add.s64 	%rd11, %rd1, %rd10;
	ld.global.u8 	%rs1, [%rd11];
	cvt.rn.f32.u16 	%f11, %rs1;
	sub.f32 	%f12, %f4, %f11;
	div.rn.f32 	%f13, %f12, %f1;
	ld.global.u8 	%rs2, [%rd11+1];
	cvt.rn.f32.u16 	%f14, %rs2;
	sub.f32 	%f15, %f5, %f14;
	div.rn.f32 	%f16, %f15, %f2;
	ld.global.u8 	%rs3, [%rd11+2];
	cvt.rn.f32.u16 	%f17, %rs3;
	sub.f32 	%f18, %f24, %f17;
	add.f32 	%f19, %f18, 0f3F000000;
	div.rn.f32 	%f20, %f19, %f3;
	add.s64 	%rd12, %rd3, %rd10;
	mul.f32 	%f21, %f20, %f6;
	fma.rn.f32 	%f22, %f16, %f7, %f21;
	fma.rn.f32 	%f23, %f13, 0f40800000, %f22;
	cvt.rzi.s32.f32 	%r18, %f23;
	cvt.s64.s32 	%rd13, %r18;
	add.s64 	%rd14, %rd1, %rd13;
	ld.global.u8 	%rs4, [%rd14];
	st.global.u8 	[%rd12], %rs4;
	ld.global.u8 	%rs5, [%rd14+1];
	st.global.u8 	[%rd12+1], %rs5;
	ld.global.u8 	%rs6, [%rd14+2];
	st.global.u8 	[%rd12+2], %rs6;
	mov.b16 	%rs7, 0;
	st.global.u8 	[%rd12+3], %rs7;
	add.s32 	%r19, %r19, 1;
	cvt.rn.f32.u32 	%f24, %r19;
	setp.gt.f32 	%p2, %f3, %f24;
	@%p2 bra 	$L__BB0_2;
$L__BB0_3:
	ret;

}


// ===== COMPILED SASS (sm_100) =====

	.target	sm_100

	.elftype	@"ET_EXEC"


//--------------------- .note.nv.tkinfo           --------------------------
	.section	.note.nv.tkinfo,"",@"SHT_NOTE"
	.sectionflags	@"SHF_NOTE_NV_TKINFO"
	.tkinfo
        /*0018*/ 	.word	0x00000002
        /*0030*/ 	.string	""
        /*0030*/ 	.string	"ptxas"
        /*0030*/ 	.string	"Cuda compilation tools, release 13.0, V13.0.88"
        /*0030*/ 	.string	"Build cuda_13.0.r13.0/compiler.36424714_0"
        /*0030*/ 	.string	"-arch sm_100 -m 64 "



//--------------------- .note.nv.cuinfo           --------------------------
	.section	.note.nv.cuinfo,"",@"SHT_NOTE"
	.sectionflags	@"SHF_NOTE_NV_CUINFO"
        /*0018*/ 	.short	0x0002
        /*001a*/ 	.short	0x0064
        /*001c*/ 	.short	0x0082
	.zero		2


//--------------------- .nv.info                  --------------------------
	.section	.nv.info,"",@"SHT_CUDA_INFO"
	.align	4


	//----- nvinfo : EIATTR_REGCOUNT
	.align		4
        /*0000*/ 	.byte	0x04, 0x2f
        /*0002*/ 	.short	(.L_1 - .L_0)
	.align		4
.L_0:
        /*0004*/ 	.word	index@(_Z18cuda_kernel_advectPhS_6float3mm)
        /*0008*/ 	.word	0x0000001e


	//----- nvinfo : EIATTR_FRAME_SIZE
	.align		4
.L_1:
        /*000c*/ 	.byte	0x04, 0x11
        /*000e*/ 	.short	(.L_3 - .L_2)
	.align		4
.L_2:
        /*0010*/ 	.word	index@($__internal_0_$__cuda_sm3x_div_rn_noftz_f32_slowpath)
        /*0014*/ 	.word	0x00000000


	//----- nvinfo : EIATTR_FRAME_SIZE
	.align		4
.L_3:
        /*0018*/ 	.byte	0x04, 0x11
        /*001a*/ 	.short	(.L_5 - .L_4)
	.align		4
.L_4:
        /*001c*/ 	.word	index@(_Z18cuda_kernel_advectPhS_6float3mm)
        /*0020*/ 	.word	0x00000000


	//----- nvinfo : EIATTR_MIN_STACK_SIZE
	.align		4
.L_5:
        /*0024*/ 	.byte	0x04, 0x12
        /*0026*/ 	.short	(.L_7 - .L_6)
	.align		4
.L_6:
        /*0028*/ 	.word	index@(_Z18cuda_kernel_advectPhS_6float3mm)
        /*002c*/ 	.word	0x00000000
.L_7:


//--------------------- .nv.compat                --------------------------
	.section	.nv.compat,"",@"SHT_CUDA_COMPAT_INFO"
	.align	4
        /*0000*/ 	.byte	0x02, 0x09, 0x00, 0x00, 0x02, 0x02, 0x01, 0x00, 0x02, 0x05, 0x05, 0x00, 0x03, 0x07, 0x01, 0x01
        /*0010*/ 	.byte	0x02, 0x03, 0x00, 0x00, 0x02, 0x06, 0x01, 0x00, 0x04, 0x0b, 0x08, 0x00, 0x01, 0x00, 0x00, 0x00
        /*0020*/ 	.byte	0x00, 0x00, 0x00, 0x00


//--------------------- .nv.info._Z18cuda_kernel_advectPhS_6float3mm --------------------------
	.section	.nv.info._Z18cuda_kernel_advectPhS_6float3mm,"",@"SHT_CUDA_INFO"
	.sectionflags	@""
	.align	4


	//----- nvinfo : EIATTR_CUDA_API_VERSION
	.align		4
        /*0000*/ 	.byte	0x04, 0x37
        /*0002*/ 	.short	(.L_9 - .L_8)
.L_8:
        /*0004*/ 	.word	0x00000082


	//----- nvinfo : EIATTR_KPARAM_INFO
	.align		4
.L_9:
        /*0008*/ 	.byte	0x04, 0x17
        /*000a*/ 	.short	(.L_11 - .L_10)
.L_10:
        /*000c*/ 	.word	0x00000000
        /*0010*/ 	.short	0x0004
        /*0012*/ 	.short	0x0028
        /*0014*/ 	.byte	0x00, 0xf0, 0x21, 0x00


	//----- nvinfo : EIATTR_KPARAM_INFO
	.align		4
.L_11:
        /*0018*/ 	.byte	0x04, 0x17
        /*001a*/ 	.short	(.L_13 - .L_12)
.L_12:
        /*001c*/ 	.word	0x00000000
        /*0020*/ 	.short	0x0003
        /*0022*/ 	.short	0x0020
        /*0024*/ 	.byte	0x00, 0xf0, 0x21, 0x00


	//----- nvinfo : EIATTR_KPARAM_INFO
	.align		4
.L_13:
        /*0028*/ 	.byte	0x04, 0x17
        /*002a*/ 	.short	(.L_15 - .L_14)
.L_14:
        /*002c*/ 	.word	0x00000000
        /*0030*/ 	.short	0x0002
        /*0032*/ 	.short	0x0010
        /*0034*/ 	.byte	0x00, 0xf0, 0x31, 0x00


	//----- nvinfo : EIATTR_KPARAM_INFO
	.align		4
.L_15:
        /*0038*/ 	.byte	0x04, 0x17
        /*003a*/ 	.short	(.L_17 - .L_16)
.L_16:
        /*003c*/ 	.word	0x00000000
        /*0040*/ 	.short	0x0001
        /*0042*/ 	.short	0x0008
        /*0044*/ 	.byte	0x00, 0xf5, 0x21, 0x00


	//----- nvinfo : EIATTR_KPARAM_INFO
	.align		4
.L_17:
        /*0048*/ 	.byte	0x04, 0x17
        /*004a*/ 	.short	(.L_19 - .L_18)
.L_18:
        /*004c*/ 	.word	0x00000000
        /*0050*/ 	.short	0x0000
        /*0052*/ 	.short	0x0000
        /*0054*/ 	.byte	0x00, 0xf5, 0x21, 0x00


	//----- nvinfo : EIATTR_SPARSE_MMA_MASK
	.align		4
.L_19:
        /*0058*/ 	.byte	0x03, 0x50
        /*005a*/ 	.short	0x0000


	//----- nvinfo : EIATTR_MAXREG_COUNT
	.align		4
        /*005c*/ 	.byte	0x03, 0x1b
        /*005e*/ 	.short	0x00ff


	//----- nvinfo : EIATTR_MERCURY_ISA_VERSION
	.align		4
        /*0060*/ 	.byte	0x03, 0x5f
        /*0062*/ 	.short	0x0101


	//----- nvinfo : EIATTR_VRC_CTA_INIT_COUNT
	.align		4
        /*0064*/ 	.byte	0x02, 0x4a
	.zero		1
	.zero		1


	//----- nvinfo : EIATTR_EXIT_INSTR_OFFSETS
	.align		4
        /*0068*/ 	.byte	0x04, 0x1c
        /*006a*/ 	.short	(.L_21 - .L_20)


	//   ....[0]....
.L_20:
        /*006c*/ 	.word	0x00000030


	//   ....[1]....
        /*0070*/ 	.word	0x000006c0


	//----- nvinfo : EIATTR_CRS_STACK_SIZE
	.align		4
.L_21:
        /*0074*/ 	.byte	0x04, 0x1e
        /*0076*/ 	.short	(.L_23 - .L_22)
.L_22:
        /*0078*/ 	.word	0x00000000


	//----- nvinfo : EIATTR_CBANK_PARAM_SIZE
	.align		4
.L_23:
        /*007c*/ 	.byte	0x03, 0x19
        /*007e*/ 	.short	0x0030


	//----- nvinfo : EIATTR_PARAM_CBANK
	.align		4
        /*0080*/ 	.byte	0x04, 0x0a
        /*0082*/ 	.short	(.L_25 - .L_24)
	.align		4
.L_24:
        /*0084*/ 	.word	index@(.nv.constant0._Z18cuda_kernel_advectPhS_6float3mm)
        /*0088*/ 	.short	0x0380
        /*008a*/ 	.short	0x0030


	//----- nvinfo : EIATTR_SW_WAR
	.align		4
.L_25:
        /*008c*/ 	.byte	0x04, 0x36
        /*008e*/ 	.short	(.L_27 - .L_26)
.L_26:
        /*0090*/ 	.word	0x00000008
.L_27:


//--------------------- .nv.callgraph             --------------------------
	.section	.nv.callgraph,"",@"SHT_CUDA_CALLGRAPH"
	.align	4
	.sectionentsize	8
	.align		4
        /*0000*/ 	.word	0x00000000
	.align		4
        /*0004*/ 	.word	0xffffffff
	.align		4
        /*0008*/ 	.word	0x00000000
	.align		4
        /*000c*/ 	.word	0xfffffffe
	.align		4
        /*0010*/ 	.word	0x00000000
	.align		4
        /*0014*/ 	.word	0xfffffffd
	.align		4
        /*0018*/ 	.word	0x00000000
	.align		4
        /*001c*/ 	.word	0xfffffffc


//--------------------- .text._Z18cuda_kernel_advectPhS_6float3mm --------------------------
	.section	.text._Z18cuda_kernel_advectPhS_6float3mm,"ax",@progbits
	.align	128
        .global         _Z18cuda_kernel_advectPhS_6float3mm
        .type           _Z18cuda_kernel_advectPhS_6float3mm,@function
        .size           _Z18cuda_kernel_advectPhS_6float3mm,(.L_x_19 - _Z18cuda_kernel_advectPhS_6float3mm)
        .other          _Z18cuda_kernel_advectPhS_6float3mm,@"STO_CUDA_ENTRY STV_DEFAULT"
_Z18cuda_kernel_advectPhS_6float3mm:
.text._Z18cuda_kernel_advectPhS_6float3mm:
[----:B------:R-:W-:Y:S01]  /*0000*/  LDC R1, c[0x0][0x37c] ;  /* 0x0000df00ff017b82 */ /* 0x000fe20000000800 */
[----:B------:R-:W0:Y:S02]  /*0010*/  LDCU UR4, c[0x0][0x398] ;  /* 0x00007300ff0477ac */ /* 0x000e240008000800 */
[----:B0-----:R-:W-:-:S13]  /*0020*/  FSETP.LT.AND P0, PT, RZ, UR4, PT ;  /* 0x00000004ff007c0b */ /* 0x001fda000bf01000 */
[----:B------:R-:W-:Y:S05]  /*0030*/  @!P0 EXIT ;  /* 0x000000000000894d */ /* 0x000fea0003800000 */
[----:B------:R-:W0:Y:S01]  /*0040*/  S2R R12, SR_TID.X ;  /* 0x00000000000c7919 */ /* 0x000e220000002100 */
[----:B------:R-:W1:Y:S01]  /*0050*/  LDCU.128 UR12, c[0x0][0x3a0] ;  /* 0x00007400ff0c77ac */ /* 0x000e620008000c00 */
[----:B------:R-:W2:Y:S01]  /*0060*/  LDC R7, c[0x0][0x398] ;  /* 0x0000e600ff077b82 */ /* 0x000ea20000000800 */
[----:B------:R-:W-:Y:S01]  /*0070*/  IMAD.MOV.U32 R18, RZ, RZ, RZ ;  /* 0x000000ffff127224 */ /* 0x000fe200078e00ff */
[----:B------:R-:W0:Y:S01]  /*0080*/  S2R R3, SR_CTAID.X ;  /* 0x0000000000037919 */ /* 0x000e220000002500 */
[----:B------:R-:W0:Y:S01]  /*0090*/  LDCU UR4, c[0x0][0x360] ;  /* 0x00006c00ff0477ac */ /* 0x000e220008000800 */
[----:B------:R-:W3:Y:S01]  /*00a0*/  S2R R13, SR_TID.Y ;  /* 0x00000000000d7919 */ /* 0x000ee20000002200 */
[----:B------:R-:W3:Y:S03]  /*00b0*/  LDCU UR5, c[0x0][0x364] ;  /* 0x00006c80ff0577ac */ /* 0x000ee60008000800 */
[----:B------:R-:W4:Y:S01]  /*00c0*/  LDC R6, c[0x0][0x3a8] ;  /* 0x0000ea00ff067b82 */ /* 0x000f220000000800 */
[----:B------:R-:W3:Y:S01]  /*00d0*/  S2R R0, SR_CTAID.Y ;  /* 0x0000000000007919 */ /* 0x000ee20000002600 */
[----:B------:R-:W5:Y:S01]  /*00e0*/  LDCU UR8, c[0x0][0x3a0] ;  /* 0x00007400ff0877ac */ /* 0x000f620008000800 */
[----:B------:R-:W0:Y:S05]  /*00f0*/  LDCU.64 UR6, c[0x0][0x358] ;  /* 0x00006b00ff0677ac */ /* 0x000e2a0008000a00 */
[----:B------:R-:W2:Y:S01]  /*0100*/  LDC R9, c[0x0][0x390] ;  /* 0x0000e400ff097b82 */ /* 0x000ea20000000800 */
[----:B-1----:R-:W1:Y:S01]  /*0110*/  I2F.U64 R8, UR14 ;  /* 0x0000000e00087d12 */ /* 0x002e620008301000 */
[----:B------:R-:W1:Y:S01]  /*0120*/  LDCU UR9, c[0x0][0x398] ;  /* 0x00007300ff0977ac */ /* 0x000e620008000800 */
[----:B------:R-:W1:Y:S05]  /*0130*/  LDCU.64 UR10, c[0x0][0x388] ;  /* 0x00007100ff0a77ac */ /* 0x000e6a0008000a00 */
[----:B------:R-:W1:Y:S01]  /*0140*/  LDC R11, c[0x0][0x394] ;  /* 0x0000e500ff0b7b82 */ /* 0x000e620000000800 */
[----:B------:R-:W1:Y:S01]  /*0150*/  I2F.U64 R10, UR12 ;  /* 0x0000000c000a7d12 */ /* 0x000e620008301000 */
[----:B------:R-:W1:Y:S01]  /*0160*/  LDCU.128 UR16, c[0x0][0x380] ;  /* 0x00007000ff1077ac */ /* 0x000e620008000c00 */
[----:B0-----:R-:W-:Y:S01]  /*0170*/  IMAD R12, R3, UR4, R12 ;  /* 0x00000004030c7c24 */ /* 0x001fe2000f8e020c */
[----:B------:R-:W-:-:S04]  /*0180*/  UMOV UR4, URZ ;  /* 0x000000ff00047c82 */ /* 0x000fc80008000000 */
[----:B------:R-:W-:Y:S01]  /*0190*/  I2FP.F32.S32 R14, R12 ;  /* 0x0000000c000e7245 */ /* 0x000fe20000201400 */
[----:B---3--:R-:W-:-:S04]  /*01a0*/  IMAD R13, R0, UR5, R13 ;  /* 0x00000005000d7c24 */ /* 0x008fc8000f8e020d */
[----:B-----5:R-:W-:Y:S01]  /*01b0*/  IMAD R15, R13, UR8, RZ ;  /* 0x000000080d0f7c24 */ /* 0x020fe2000f8e02ff */
[----:B------:R-:W-:-:S07]  /*01c0*/  I2FP.F32.U32 R13, R13 ;  /* 0x0000000d000d7245 */ /* 0x000fce0000201000 */
.L_x_6:
[----:B----4-:R-:W-:-:S04]  /*01d0*/  IMAD R3, R6, UR4, R15 ;  /* 0x0000000406037c24 */ /* 0x010fc8000f8e020f */
[----:B0-----:R-:W-:-:S05]  /*01e0*/  IMAD R16, R12, 0x4, R3 ;  /* 0x000000040c107824 */ /* 0x001fca00078e0203 */
[----:B------:R-:W-:Y:S02]  /*01f0*/  SHF.R.S32.HI R22, RZ, 0x1f, R16 ;  /* 0x0000001fff167819 */ /* 0x000fe40000011410 */
[----:B-1----:R-:W-:-:S04]  /*0200*/  IADD3 R4, P0, PT, R16, UR10, RZ ;  /* 0x0000000a10047c10 */ /* 0x002fc8000ff1e0ff */
[----:B------:R-:W-:-:S05]  /*0210*/  IADD3.X R5, PT, PT, R22, UR11, RZ, P0, !PT ;  /* 0x0000000b16057c10 */ /* 0x000fca00087fe4ff */
[----:B------:R-:W3:Y:S01]  /*0220*/  LDG.E.U8 R0, desc[UR6][R4.64] ;  /* 0x0000000604007981 */ /* 0x000ee2000c1e1100 */
[----:B--2---:R-:W0:Y:S01]  /*0230*/  MUFU.RCP R2, R9 ;  /* 0x0000000900027308 */ /* 0x004e220000001000 */
[----:B------:R-:W-:Y:S01]  /*0240*/  BSSY.RECONVERGENT B0, `(.L_x_0) ;  /* 0x000000f000007945 */ /* 0x000fe20003800200 */
[----:B0-----:R-:W-:-:S04]  /*0250*/  FFMA R17, R2, -R9, 1 ;  /* 0x3f80000002117423 */ /* 0x001fc80000000809 */
[----:B------:R-:W-:Y:S01]  /*0260*/  FFMA R17, R2, R17, R2 ;  /* 0x0000001102117223 */ /* 0x000fe20000000002 */
[----:B---3--:R-:W-:-:S05]  /*0270*/  I2FP.F32.U32 R3, R0 ;  /* 0x0000000000037245 */ /* 0x008fca0000201000 */
[----:B------:R-:W-:-:S04]  /*0280*/  FADD R0, R14, -R3 ;  /* 0x800000030e007221 */ /* 0x000fc80000000000 */
[----:B------:R-:W0:Y:S01]  /*0290*/  FCHK P0, R0, R9 ;  /* 0x0000000900007302 */ /* 0x000e220000000000 */
[----:B------:R-:W-:-:S04]  /*02a0*/  FFMA R2, R0, R17, RZ ;  /* 0x0000001100027223 */ /* 0x000fc800000000ff */
[----:B------:R-:W-:-:S04]  /*02b0*/  FFMA R3, R2, -R9, R0 ;  /* 0x8000000902037223 */ /* 0x000fc80000000000 */
[----:B------:R-:W-:Y:S01]  /*02c0*/  FFMA R17, R17, R3, R2 ;  /* 0x0000000311117223 */ /* 0x000fe20000000002 */
[----:B0-----:R-:W-:Y:S06]  /*02d0*/  @!P0 BRA `(.L_x_1) ;  /* 0x0000000000148947 */ /* 0x001fec0003800000 */
[----:B------:R-:W0:Y:S01]  /*02e0*/  LDCU UR5, c[0x0][0x390] ;  /* 0x00007200ff0577ac */ /* 0x000e220008000800 */
[----:B------:R-:W-:Y:S01]  /*02f0*/  MOV R21, 0x320 ;  /* 0x0000032000157802 */ /* 0x000fe20000000f00 */
[----:B0-----:R-:W-:-:S07]  /*0300*/  IMAD.U32 R3, RZ, RZ, UR5 ;  /* 0x00000005ff037e24 */ /* 0x001fce000f8e00ff */
[----:B------:R-:W-:Y:S05]  /*0310*/  CALL.REL.NOINC `($__internal_0_$__cuda_sm3x_div_rn_noftz_f32_slowpath) ;  /* 0x0000000000ec7944 */ /* 0x000fea0003c00000 */
[----:B------:R-:W-:-:S07]  /*0320*/  IMAD.MOV.U32 R17, RZ, RZ, R0 ;  /* 0x000000ffff117224 */ /* 0x000fce00078e0000 */
.L_x_1:
[----:B------:R-:W-:Y:S05]  /*0330*/  BSYNC.RECONVERGENT B0 ;  /* 0x0000000000007941 */ /* 0x000fea0003800200 */
.L_x_0:
[----:B------:R-:W2:Y:S01]  /*0340*/  LDG.E.U8 R0, desc[UR6][R4.64+0x1] ;  /* 0x0000010604007981 */ /* 0x000ea2000c1e1100 */
[----:B------:R-:W0:Y:S01]  /*0350*/  MUFU.RCP R2, R11 ;  /* 0x0000000b00027308 */ /* 0x000e220000001000 */
[----:B------:R-:W-:Y:S01]  /*0360*/  BSSY.RECONVERGENT B0, `(.L_x_2) ;  /* 0x000000f000007945 */ /* 0x000fe20003800200 */
[----:B0-----:R-:W-:-:S04]  /*0370*/  FFMA R3, R2, -R11, 1 ;  /* 0x3f80000002037423 */ /* 0x001fc8000000080b */
[----:B------:R-:W-:Y:S01]  /*0380*/  FFMA R3, R2, R3, R2 ;  /* 0x0000000302037223 */ /* 0x000fe20000000002 */
[----:B--2---:R-:W-:-:S05]  /*0390*/  I2FP.F32.U32 R0, R0 ;  /* 0x0000000000007245 */ /* 0x004fca0000201000 */
        /* <DEDUP_REMOVED lines=11> */
.L_x_3:
[----:B------:R-:W-:Y:S05]  /*0450*/  BSYNC.RECONVERGENT B0 ;  /* 0x0000000000007941 */ /* 0x000fea0003800200 */
.L_x_2:
[----:B------:R-:W2:Y:S01]  /*0460*/  LDG.E.U8 R4, desc[UR6][R4.64+0x2] ;  /* 0x0000020604047981 */ /* 0x000ea2000c1e1100 */
[----:B------:R-:W0:Y:S01]  /*0470*/  MUFU.RCP R2, R7 ;  /* 0x0000000700027308 */ /* 0x000e220000001000 */
[----:B------:R-:W-:Y:S01]  /*0480*/  BSSY.RECONVERGENT B0, `(.L_x_4) ;  /* 0x0000010000007945 */ /* 0x000fe20003800200 */
[----:B--2---:R-:W-:-:S05]  /*0490*/  I2FP.F32.U32 R3, R4 ;  /* 0x0000000400037245 */ /* 0x004fca0000201000 */
[----:B------:R-:W-:Y:S01]  /*04a0*/  FADD R0, -R3, R18 ;  /* 0x0000001203007221 */ /* 0x000fe20000000100 */
[----:B0-----:R-:W-:-:S03]  /*04b0*/  FFMA R3, R2, -R7, 1 ;  /* 0x3f80000002037423 */ /* 0x001fc60000000807 */
[----:B------:R-:W-:Y:S01]  /*04c0*/  FADD R0, R0, 0.5 ;  /* 0x3f00000000007421 */ /* 0x000fe20000000000 */
[----:B------:R-:W-:-:S03]  /*04d0*/  FFMA R3, R2, R3, R2 ;  /* 0x0000000302037223 */ /* 0x000fc60000000002 */
        /* <DEDUP_REMOVED lines=10> */
.L_x_5:
[----:B------:R-:W-:Y:S05]  /*0580*/  BSYNC.RECONVERGENT B0 ;  /* 0x0000000000007941 */ /* 0x000fea0003800200 */
.L_x_4:
[----:B------:R-:W-:-:S04]  /*0590*/  FMUL R3, R8, R3 ;  /* 0x0000000308037220 */ /* 0x000fc80000400000 */
[----:B------:R-:W-:-:S04]  /*05a0*/  FFMA R0, R10, R19, R3 ;  /* 0x000000130a007223 */ /* 0x000fc80000000003 */
[----:B------:R-:W-:-:S06]  /*05b0*/  FFMA R0, R17, 4, R0 ;  /* 0x4080000011007823 */ /* 0x000fcc0000000000 */
[----:B------:R-:W0:Y:S02]  /*05c0*/  F2I.TRUNC.NTZ R0, R0 ;  /* 0x0000000000007305 */ /* 0x000e24000020f100 */
[----:B0-----:R-:W-:-:S04]  /*05d0*/  IADD3 R2, P0, PT, R0, UR18, RZ ;  /* 0x0000001200027c10 */ /* 0x001fc8000ff1e0ff */
[----:B------:R-:W-:-:S05]  /*05e0*/  LEA.HI.X.SX32 R3, R0, UR19, 0x1, P0 ;  /* 0x0000001300037c11 */ /* 0x000fca00080f0eff */
[----:B------:R-:W2:Y:S01]  /*05f0*/  LDG.E.U8 R5, desc[UR6][R2.64] ;  /* 0x0000000602057981 */ /* 0x000ea2000c1e1100 */
[----:B------:R-:W-:-:S04]  /*0600*/  IADD3 R16, P0, PT, R16, UR16, RZ ;  /* 0x0000001010107c10 */ /* 0x000fc8000ff1e0ff */
[----:B------:R-:W-:-:S05]  /*0610*/  IADD3.X R17, PT, PT, R22, UR17, RZ, P0, !PT ;  /* 0x0000001116117c10 */ /* 0x000fca00087fe4ff */
[----:B--2---:R0:W-:Y:S04]  /*0620*/  STG.E.U8 desc[UR6][R16.64], R5 ;  /* 0x0000000510007986 */ /* 0x0041e8000c101106 */
[----:B------:R-:W2:Y:S01]  /*0630*/  LDG.E.U8 R19, desc[UR6][R2.64+0x1] ;  /* 0x0000010602137981 */ /* 0x000ea2000c1e1100 */
[----:B------:R-:W-:-:S03]  /*0640*/  UIADD3 UR4, UPT, UPT, UR4, 0x1, URZ ;  /* 0x0000000104047890 */ /* 0x000fc6000fffe0ff */
[----:B--2---:R0:W-:Y:S04]  /*0650*/  STG.E.U8 desc[UR6][R16.64+0x1], R19 ;  /* 0x0000011310007986 */ /* 0x0041e8000c101106 */
[----:B------:R-:W2:Y:S01]  /*0660*/  LDG.E.U8 R21, desc[UR6][R2.64+0x2] ;  /* 0x0000020602157981 */ /* 0x000ea2000c1e1100 */
[----:B------:R-:W-:-:S03]  /*0670*/  I2FP.F32.U32 R18, UR4 ;  /* 0x0000000400127c45 */ /* 0x000fc60008201000 */
[----:B------:R0:W-:Y:S01]  /*0680*/  STG.E.U8 desc[UR6][R16.64+0x3], RZ ;  /* 0x000003ff10007986 */ /* 0x0001e2000c101106 */
[----:B------:R-:W-:-:S03]  /*0690*/  FSETP.GEU.AND P0, PT, R18, UR9, PT ;  /* 0x0000000912007c0b */ /* 0x000fc6000bf0e000 */
[----:B--2---:R0:W-:Y:S10]  /*06a0*/  STG.E.U8 desc[UR6][R16.64+0x2], R21 ;  /* 0x0000021510007986 */ /* 0x0041f4000c101106 */
[----:B------:R-:W-:Y:S05]  /*06b0*/  @!P0 BRA `(.L_x_6) ;  /* 0xfffffff800c48947 */ /* 0x000fea000383ffff */
[----:B------:R-:W-:Y:S05]  /*06c0*/  EXIT ;  /* 0x000000000000794d */ /* 0x000fea0003800000 */
        .weak           $__internal_0_$__cuda_sm3x_div_rn_noftz_f32_slowpath
        .type           $__internal_0_$__cuda_sm3x_div_rn_noftz_f32_slowpath,@function
        .size           $__internal_0_$__cuda_sm3x_div_rn_noftz_f32_slowpath,(.L_x_19 - $__internal_0_$__cuda_sm3x_div_rn_noftz_f32_slowpath)
$__internal_0_$__cuda_sm3x_div_rn_noftz_f32_slowpath:
[----:B------:R-:W-:Y:S01]  /*06d0*/  SHF.R.U32.HI R20, RZ, 0x17, R3 ;  /* 0x00000017ff147819 */ /* 0x000fe20000011603 */
[----:B------:R-:W-:Y:S01]  /*06e0*/  BSSY.RECONVERGENT B1, `(.L_x_7) ;  /* 0x0000062000017945 */ /* 0x000fe20003800200 */
[----:B------:R-:W-:Y:S02]  /*06f0*/  SHF.R.U32.HI R23, RZ, 0x17, R0 ;  /* 0x00000017ff177819 */ /* 0x000fe40000011600 */
[----:B------:R-:W-:Y:S02]  /*0700*/  LOP3.LUT R20, R20, 0xff, RZ, 0xc0, !PT ;  /* 0x000000ff14147812 */ /* 0x000fe400078ec0ff */
[----:B------:R-:W-:-:S03]  /*0710*/  LOP3.LUT R23, R23, 0xff, RZ, 0xc0, !PT ;  /* 0x000000ff17177812 */ /* 0x000fc600078ec0ff */
[----:B------:R-:W-:Y:S02]  /*0720*/  VIADD R25, R20, 0xffffffff ;  /* 0xffffffff14197836 */ /* 0x000fe40000000000 */
[----:B------:R-:W-:-:S03]  /*0730*/  VIADD R24, R23, 0xffffffff ;  /* 0xffffffff17187836 */ /* 0x000fc60000000000 */
[----:B------:R-:W-:-:S04]  /*0740*/  ISETP.GT.U32.AND P0, PT, R25, 0xfd, PT ;  /* 0x000000fd1900780c */ /* 0x000fc80003f04070 */
[----:B------:R-:W-:-:S13]  /*0750*/  ISETP.GT.U32.OR P0, PT, R24, 0xfd, P0 ;  /* 0x000000fd1800780c */ /* 0x000fda0000704470 */
[----:B------:R-:W-:Y:S01]  /*0760*/  @!P0 IMAD.MOV.U32 R2, RZ, RZ, RZ ;  /* 0x000000ffff028224 */ /* 0x000fe200078e00ff */
[----:B------:R-:W-:Y:S06]  /*0770*/  @!P0 BRA `(.L_x_8) ;  /* 0x00000000005c8947 */ /* 0x000fec0003800000 */
[----:B------:R-:W-:Y:S02]  /*0780*/  FSETP.GTU.FTZ.AND P0, PT, |R0|, +INF , PT ;  /* 0x7f8000000000780b */ /* 0x000fe40003f1c200 */
[----:B------:R-:W-:-:S04]  /*0790*/  FSETP.GTU.FTZ.AND P1, PT, |R3|, +INF , PT ;  /* 0x7f8000000300780b */ /* 0x000fc80003f3c200 */
[----:B------:R-:W-:-:S13]  /*07a0*/  PLOP3.LUT P0, PT, P0, P1, PT, 0xf8, 0x8f ;  /* 0x00000000008f781c */ /* 0x000fda0000703f70 */
[----:B------:R-:W-:Y:S05]  /*07b0*/  @P0 BRA `(.L_x_9) ;  /* 0x00000004004c0947 */ /* 0x000fea0003800000 */
[----:B------:R-:W-:-:S13]  /*07c0*/  LOP3.LUT P0, RZ, R3, 0x7fffffff, R0, 0xc8, !PT ;  /* 0x7fffffff03ff7812 */ /* 0x000fda000780c800 */
[----:B------:R-:W-:Y:S05]  /*07d0*/  @!P0 BRA `(.L_x_10) ;  /* 0x00000004003c8947 */ /* 0x000fea0003800000 */
[C---:B------:R-:W-:Y:S02]  /*07e0*/  FSETP.NEU.FTZ.AND P2, PT, |R0|.reuse, +INF , PT ;  /* 0x7f8000000000780b */ /* 0x040fe40003f5d200 */
[----:B------:R-:W-:Y:S02]  /*07f0*/  FSETP.NEU.FTZ.AND P1, PT, |R3|, +INF , PT ;  /* 0x7f8000000300780b */ /* 0x000fe40003f3d200 */
[----:B------:R-:W-:-:S11]  /*0800*/  FSETP.NEU.FTZ.AND P0, PT, |R0|, +INF , PT ;  /* 0x7f8000000000780b */ /* 0x000fd60003f1d200 */
[----:B------:R-:W-:Y:S05]  /*0810*/  @!P1 BRA !P2, `(.L_x_10) ;  /* 0x00000004002c9947 */ /* 0x000fea0005000000 */
[----:B------:R-:W-:-:S04]  /*0820*/  LOP3.LUT P2, RZ, R0, 0x7fffffff, RZ, 0xc0, !PT ;  /* 0x7fffffff00ff7812 */ /* 0x000fc8000784c0ff */
[----:B------:R-:W-:-:S13]  /*0830*/  PLOP3.LUT P1, PT, P1, P2, PT, 0x2f, 0xf2 ;  /* 0x0000000000f2781c */ /* 0x000fda0000f24577 */
[----:B------:R-:W-:Y:S05]  /*0840*/  @P1 BRA `(.L_x_11) ;  /* 0x0000000400181947 */ /* 0x000fea0003800000 */
[----:B------:R-:W-:-:S04]  /*0850*/  LOP3.LUT P1, RZ, R3, 0x7fffffff, RZ, 0xc0, !PT ;  /* 0x7fffffff03ff7812 */ /* 0x000fc8000782c0ff */
[----:B------:R-:W-:-:S13]  /*0860*/  PLOP3.LUT P0, PT, P0, P1, PT, 0x2f, 0xf2 ;  /* 0x0000000000f2781c */ /* 0x000fda0000702577 */
[----:B------:R-:W-:Y:S05]  /*0870*/  @P0 BRA `(.L_x_12) ;  /* 0x0000000400000947 */ /* 0x000fea0003800000 */
[----:B------:R-:W-:Y:S02]  /*0880*/  ISETP.GE.AND P0, PT, R24, RZ, PT ;  /* 0x000000ff1800720c */ /* 0x000fe40003f06270 */
[----:B------:R-:W-:-:S11]  /*0890*/  ISETP.GE.AND P1, PT, R25, RZ, PT ;  /* 0x000000ff1900720c */ /* 0x000fd60003f26270 */
[----:B------:R-:W-:Y:S02]  /*08a0*/  @P0 IMAD.MOV.U32 R2, RZ, RZ, RZ ;  /* 0x000000ffff020224 */ /* 0x000fe400078e00ff */
[----:B------:R-:W-:Y:S01]  /*08b0*/  @!P0 FFMA R0, R0, 1.84467440737095516160e+19, RZ ;  /* 0x5f80000000008823 */ /* 0x000fe200000000ff */
[----:B------:R-:W-:Y:S02]  /*08c0*/  @!P0 IMAD.MOV.U32 R2, RZ, RZ, -0x40 ;  /* 0xffffffc0ff028424 */ /* 0x000fe400078e00ff */
[----:B------:R-:W-:Y:S02]  /*08d0*/  @!P1 FFMA R3, R3, 1.84467440737095516160e+19, RZ ;  /* 0x5f80000003039823 */ /* 0x000fe400000000ff */
[----:B------:R-:W-:-:S07]  /*08e0*/  @!P1 VIADD R2, R2, 0x40 ;  /* 0x0000004002029836 */ /* 0x000fce0000000000 */
.L_x_8:
[----:B------:R-:W-:Y:S01]  /*08f0*/  LEA R24, R20, 0xc0800000, 0x17 ;  /* 0xc080000014187811 */ /* 0x000fe200078eb8ff */
[----:B------:R-:W-:Y:S04]  /*0900*/  BSSY.RECONVERGENT B2, `(.L_x_13) ;  /* 0x0000036000027945 */ /* 0x000fe80003800200 */
[----:B------:R-:W-:Y:S02]  /*0910*/  IMAD.IADD R26, R3, 0x1, -R24 ;  /* 0x00000001031a7824 */ /* 0x000fe400078e0a18 */
[----:B------:R-:W-:Y:S02]  /*0920*/  VIADD R3, R23, 0xffffff81 ;  /* 0xffffff8117037836 */ /* 0x000fe40000000000 */
[----:B------:R-:W0:Y:S01]  /*0930*/  MUFU.RCP R24, R26 ;  /* 0x0000001a00187308 */ /* 0x000e220000001000 */
[----:B------:R-:W-:Y:S01]  /*0940*/  FADD.FTZ R25, -R26, -RZ ;  /* 0x800000ff1a197221 */ /* 0x000fe20000010100 */
[----:B------:R-:W-:-:S03]  /*0950*/  IMAD R0, R3, -0x800000, R0 ;  /* 0xff80000003007824 */ /* 0x000fc600078e0200 */
[----:B0-----:R-:W-:-:S04]  /*0960*/  FFMA R23, R24, R25, 1 ;  /* 0x3f80000018177423 */ /* 0x001fc80000000019 */
[----:B------:R-:W-:-:S04]  /*0970*/  FFMA R23, R24, R23, R24 ;  /* 0x0000001718177223 */ /* 0x000fc80000000018 */
[----:B------:R-:W-:-:S04]  /*0980*/  FFMA R24, R0, R23, RZ ;  /* 0x0000001700187223 */ /* 0x000fc800000000ff */
[----:B------:R-:W-:-:S04]  /*0990*/  FFMA R27, R25, R24, R0 ;  /* 0x00000018191b7223 */ /* 0x000fc80000000000 */
[----:B------:R-:W-:Y:S01]  /*09a0*/  FFMA R24, R23, R27, R24 ;  /* 0x0000001b17187223 */ /* 0x000fe20000000018 */
[----:B------:R-:W-:-:S03]  /*09b0*/  IADD3 R27, PT, PT, R3, 0x7f, -R20 ;  /* 0x0000007f031b7810 */ /* 0x000fc60007ffe814 */
[----:B------:R-:W-:Y:S02]  /*09c0*/  FFMA R25, R25, R24, R0 ;  /* 0x0000001819197223 */ /* 0x000fe40000000000 */
[----:B------:R-:W-:Y:S02]  /*09d0*/  IMAD.IADD R27, R27, 0x1, R2 ;  /* 0x000000011b1b7824 */ /* 0x000fe400078e0202 */
[----:B------:R-:W-:-:S05]  /*09e0*/  FFMA R0, R23, R25, R24 ;  /* 0x0000001917007223 */ /* 0x000fca0000000018 */
[----:B------:R-:W-:-:S04]  /*09f0*/  SHF.R.U32.HI R3, RZ, 0x17, R0 ;  /* 0x00000017ff037819 */ /* 0x000fc80000011600 */
[----:B------:R-:W-:-:S05]  /*0a00*/  LOP3.LUT R3, R3, 0xff, RZ, 0xc0, !PT ;  /* 0x000000ff03037812 */ /* 0x000fca00078ec0ff */
[----:B------:R-:W-:-:S04]  /*0a10*/  IMAD.IADD R3, R3, 0x1, R27 ;  /* 0x0000000103037824 */ /* 0x000fc800078e021b */
[----:B------:R-:W-:-:S05]  /*0a20*/  VIADD R2, R3, 0xffffffff ;  /* 0xffffffff03027836 */ /* 0x000fca0000000000 */
[----:B------:R-:W-:-:S13]  /*0a30*/  ISETP.GE.U32.AND P0, PT, R2, 0xfe, PT ;  /* 0x000000fe0200780c */ /* 0x000fda0003f06070 */
[----:B------:R-:W-:Y:S05]  /*0a40*/  @!P0 BRA `(.L_x_14) ;  /* 0x0000000000808947 */ /* 0x000fea0003800000 */
[----:B------:R-:W-:-:S13]  /*0a50*/  ISETP.GT.AND P0, PT, R3, 0xfe, PT ;  /* 0x000000fe0300780c */ /* 0x000fda0003f04270 */
[----:B------:R-:W-:Y:S05]  /*0a60*/  @P0 BRA `(.L_x_15) ;  /* 0x00000000006c0947 */ /* 0x000fea0003800000 */
[----:B------:R-:W-:-:S13]  /*0a70*/  ISETP.GE.AND P0, PT, R3, 0x1, PT ;  /* 0x000000010300780c */ /* 0x000fda0003f06270 */
[----:B------:R-:W-:Y:S05]  /*0a80*/  @P0 BRA `(.L_x_16) ;  /* 0x0000000000740947 */ /* 0x000fea0003800000 */
[----:B------:R-:W-:Y:S02]  /*0a90*/  ISETP.GE.AND P0, PT, R3, -0x18, PT ;  /* 0xffffffe80300780c */ /* 0x000fe40003f06270 */
[----:B------:R-:W-:-:S11]  /*0aa0*/  LOP3.LUT R0, R0, 0x80000000, RZ, 0xc0, !PT ;  /* 0x8000000000007812 */ /* 0x000fd600078ec0ff */
[----:B------:R-:W-:Y:S05]  /*0ab0*/  @!P0 BRA `(.L_x_16) ;  /* 0x0000000000688947 */ /* 0x000fea0003800000 */
[-CC-:B------:R-:W-:Y:S01]  /*0ac0*/  FFMA.RZ R2, R23, R25.reuse, R24.reuse ;  /* 0x0000001917027223 */ /* 0x180fe2000000c018 */
[C---:B------:R-:W-:Y:S02]  /*0ad0*/  ISETP.NE.AND P2, PT, R3.reuse, RZ, PT ;  /* 0x000000ff0300720c */ /* 0x040fe40003f45270 */
[----:B------:R-:W-:Y:S02]  /*0ae0*/  ISETP.NE.AND P1, PT, R3, RZ, PT ;  /* 0x000000ff0300720c */ /* 0x000fe40003f25270 */
[----:B------:R-:W-:Y:S01]  /*0af0*/  LOP3.LUT R20, R2, 0x7fffff, RZ, 0xc0, !PT ;  /* 0x007fffff02147812 */ /* 0x000fe200078ec0ff */
[CCC-:B------:R-:W-:Y:S01]  /*0b00*/  FFMA.RP R2, R23.reuse, R25.reuse, R24.reuse ;  /* 0x0000001917027223 */ /* 0x1c0fe20000008018 */
[----:B------:R-:W-:Y:S01]  /*0b10*/  FFMA.RM R23, R23, R25, R24 ;  /* 0x0000001917177223 */ /* 0x000fe20000004018 */
[----:B------:R-:W-:Y:S01]  /*0b20*/  VIADD R25, R3, 0x20 ;  /* 0x0000002003197836 */ /* 0x000fe20000000000 */
[----:B------:R-:W-:Y:S01]  /*0b30*/  LOP3.LUT R20, R20, 0x800000, RZ, 0xfc, !PT ;  /* 0x0080000014147812 */ /* 0x000fe200078efcff */
[----:B------:R-:W-:-:S02]  /*0b40*/  IMAD.MOV R3, RZ, RZ, -R3 ;  /* 0x000000ffff037224 */ /* 0x000fc400078e0a03 */
[----:B------:R-:W-:Y:S02]  /*0b50*/  FSETP.NEU.FTZ.AND P0, PT, R2, R23, PT ;  /* 0x000000170200720b */ /* 0x000fe40003f1d000 */
[----:B------:R-:W-:Y:S02]  /*0b60*/  SHF.L.U32 R25, R20, R25, RZ ;  /* 0x0000001914197219 */ /* 0x000fe400000006ff */
[----:B------:R-:W-:Y:S02]  /*0b70*/  SEL R3, R3, RZ, P2 ;  /* 0x000000ff03037207 */ /* 0x000fe40001000000 */
[----:B------:R-:W-:Y:S02]  /*0b80*/  ISETP.NE.AND P1, PT, R25, RZ, P1 ;  /* 0x000000ff1900720c */ /* 0x000fe40000f25270 */
[----:B------:R-:W-:Y:S02]  /*0b90*/  SHF.R.U32.HI R3, RZ, R3, R20 ;  /* 0x00000003ff037219 */ /* 0x000fe40000011614 */
[----:B------:R-:W-:-:S02]  /*0ba0*/  PLOP3.LUT P0, PT, P0, P1, PT, 0xf8, 0x8f ;  /* 0x00000000008f781c */ /* 0x000fc40000703f70 */
[----:B------:R-:W-:Y:S02]  /*0bb0*/  SHF.R.U32.HI R23, RZ, 0x1, R3 ;  /* 0x00000001ff177819 */ /* 0x000fe40000011603 */
[----:B------:R-:W-:-:S04]  /*0bc0*/  SEL R2, RZ, 0x1, !P0 ;  /* 0x00000001ff027807 */ /* 0x000fc80004000000 */
[----:B------:R-:W-:-:S04]  /*0bd0*/  LOP3.LUT R2, R2, 0x1, R23, 0xf8, !PT ;  /* 0x0000000102027812 */ /* 0x000fc800078ef817 */
[----:B------:R-:W-:-:S05]  /*0be0*/  LOP3.LUT R2, R2, R3, RZ, 0xc0, !PT ;  /* 0x0000000302027212 */ /* 0x000fca00078ec0ff */
[----:B------:R-:W-:-:S05]  /*0bf0*/  IMAD.IADD R23, R23, 0x1, R2 ;  /* 0x0000000117177824 */ /* 0x000fca00078e0202 */
[----:B------:R-:W-:Y:S01]  /*0c00*/  LOP3.LUT R0, R23, R0, RZ, 0xfc, !PT ;  /* 0x0000000017007212 */ /* 0x000fe200078efcff */
[----:B------:R-:W-:Y:S06]  /*0c10*/  BRA `(.L_x_16) ;  /* 0x0000000000107947 */ /* 0x000fec0003800000 */
.L_x_15:
[----:B------:R-:W-:-:S04]  /*0c20*/  LOP3.LUT R0, R0, 0x80000000, RZ, 0xc0, !PT ;  /* 0x8000000000007812 */ /* 0x000fc800078ec0ff */
[----:B------:R-:W-:Y:S01]  /*0c30*/  LOP3.LUT R0, R0, 0x7f800000, RZ, 0xfc, !PT ;  /* 0x7f80000000007812 */ /* 0x000fe200078efcff */
[----:B------:R-:W-:Y:S06]  /*0c40*/  BRA `(.L_x_16) ;  /* 0x0000000000047947 */ /* 0x000fec0003800000 */
.L_x_14:
[----:B------:R-:W-:-:S07]  /*0c50*/  IMAD R0, R27, 0x800000, R0 ;  /* 0x008000001b007824 */ /* 0x000fce00078e0200 */
.L_x_16:
[----:B------:R-:W-:Y:S05]  /*0c60*/  BSYNC.RECONVERGENT B2 ;  /* 0x0000000000027941 */ /* 0x000fea0003800200 */
.L_x_13:
[----:B------:R-:W-:Y:S05]  /*0c70*/  BRA `(.L_x_17) ;  /* 0x0000000000207947 */ /* 0x000fea0003800000 */
.L_x_12:
[----:B------:R-:W-:-:S04]  /*0c80*/  LOP3.LUT R0, R3, 0x80000000, R0, 0x48, !PT ;  /* 0x8000000003007812 */ /* 0x000fc800078e4800 */
[----:B------:R-:W-:Y:S01]  /*0c90*/  LOP3.LUT R0, R0, 0x7f800000, RZ, 0xfc, !PT ;  /* 0x7f80000000007812 */ /* 0x000fe200078efcff */
[----:B------:R-:W-:Y:S06]  /*0ca0*/  BRA `(.L_x_17) ;  /* 0x0000000000147947 */ /* 0x000fec0003800000 */
.L_x_11:
[----:B------:R-:W-:Y:S01]  /*0cb0*/  LOP3.LUT R0, R3, 0x80000000, R0, 0x48, !PT ;  /* 0x8000000003007812 */ /* 0x000fe200078e4800 */
[----:B------:R-:W-:Y:S06]  /*0cc0*/  BRA `(.L_x_17) ;  /* 0x00000000000c7947 */ /* 0x000fec0003800000 */
.L_x_10:
[----:B------:R-:W0:Y:S01]  /*0cd0*/  MUFU.RSQ R0, -QNAN ;  /* 0xffc0000000007908 */ /* 0x000e220000001400 */
[----:B------:R-:W-:Y:S05]  /*0ce0*/  BRA `(.L_x_17) ;  /* 0x0000000000047947 */ /* 0x000fea0003800000 */
.L_x_9:
[----:B------:R-:W-:-:S07]  /*0cf0*/  FADD.FTZ R0, R0, R3 ;  /* 0x0000000300007221 */ /* 0x000fce0000010000 */
.L_x_17:
[----:B------:R-:W-:Y:S05]  /*0d00*/  BSYNC.RECONVERGENT B1 ;  /* 0x0000000000017941 */ /* 0x000fea0003800200 */
.L_x_7:
[----:B------:R-:W-:Y:S02]  /*0d10*/  IMAD.MOV.U32 R2, RZ, RZ, R21 ;  /* 0x000000ffff027224 */ /* 0x000fe400078e0015 */
[----:B------:R-:W-:-:S04]  /*0d20*/  IMAD.MOV.U32 R3, RZ, RZ, 0x0 ;  /* 0x00000000ff037424 */ /* 0x000fc800078e00ff */
[----:B0-----:R-:W-:Y:S05]  /*0d30*/  RET.REL.NODEC R2 `(_Z18cuda_kernel_advectPhS_6float3mm) ;  /* 0xfffffff002b07950 */ /* 0x001fea0003c3ffff */
.L_x_18:
[----:B------:R-:W-:-:S00]  /*0d40*/  BRA `(.L_x_18) ;  /* 0xfffffffc00fc7947 */ /* 0x000fc0000383ffff */
[----:B------:R-:W-:-:S00]  /*0d50*/  NOP ;  /* 0x0000000000007918 */ /* 0x000fc00000000000 */
        /* <DEDUP_REMOVED lines=10> */
.L_x_19:


//--------------------- .nv.shared.reserved.0     --------------------------
	.section	.nv.shared.reserved.0,"aw",@nobits
	.weak		__nv_reservedSMEM_offset_0_alias
	.size		__nv_reservedSMEM_offset_0_alias, 0, 64
	.other		__nv_reservedSMEM_offset_0_alias,@"STO_CUDA_RESERVED_SHARED STV_DEFAULT"
__nv_reservedSMEM_offset_0_alias:
	.zero		0
	.zero		64


//--------------------- .nv.constant0._Z18cuda_kernel_advectPhS_6float3mm --------------------------
	.section	.nv.constant0._Z18cuda_kernel_advectPhS_6float3mm,"a",@progbits
	.sectionflags	@""
	.align	4
.nv.constant0._Z18cuda_kernel_advectPhS_6float3mm:
	.zero		944


//--------------------- SYMBOLS --------------------------

	.type		.nv.reservedSmem.offset0,@object
	.size		.nv.reservedSmem.offset0,0x4
